//
// Generated by NVIDIA NVVM Compiler
//
// Compiler Build ID: CL-36424714
// Cuda compilation tools, release 13.0, V13.0.88
// Based on NVVM 20.0.0
//

.version 9.0
.target sm_100
.address_size 64

	// .globl	_Z17reciprocal_kernelPKfPfi

.visible .entry _Z17reciprocal_kernelPKfPfi(
	.param .u64 .ptr .align 1 _Z17reciprocal_kernelPKfPfi_param_0,
	.param .u64 .ptr .align 1 _Z17reciprocal_kernelPKfPfi_param_1,
	.param .u32 _Z17reciprocal_kernelPKfPfi_param_2
)
{
	.reg .pred 	%p<2>;
	.reg .b32 	%r<6>;
	.reg .b32 	%f<3>;
	.reg .b64 	%rd<8>;

	ld.param.u64 	%rd1, [_Z17reciprocal_kernelPKfPfi_param_0];
	ld.param.u64 	%rd2, [_Z17reciprocal_kernelPKfPfi_param_1];
	ld.param.u32 	%r2, [_Z17reciprocal_kernelPKfPfi_param_2];
	mov.u32 	%r3, %ctaid.x;
	mov.u32 	%r4, %ntid.x;
	mov.u32 	%r5, %tid.x;
	mad.lo.s32 	%r1, %r3, %r4, %r5;
	setp.ge.s32 	%p1, %r1, %r2;
	@%p1 bra 	$L__BB0_2;
	cvta.to.global.u64 	%rd3, %rd1;
	cvta.to.global.u64 	%rd4, %rd2;
	mul.wide.s32 	%rd5, %r1, 4;
	add.s64 	%rd6, %rd3, %rd5;
	ld.global.f32 	%f1, [%rd6];
	rcp.rn.f32 	%f2, %f1;
	add.s64 	%rd7, %rd4, %rd5;
	st.global.f32 	[%rd7], %f2;
$L__BB0_2:
	ret;

}


// ===== COMPILED SASS (sm_100) =====

	.target	sm_100

	.elftype	@"ET_EXEC"


//--------------------- .note.nv.tkinfo           --------------------------
	.section	.note.nv.tkinfo,"",@"SHT_NOTE"
	.sectionflags	@"SHF_NOTE_NV_TKINFO"
	.tkinfo
        /*0018*/ 	.word	0x00000002
        /*0030*/ 	.string	""
        /*0030*/ 	.string	"ptxas"
        /*0030*/ 	.string	"Cuda compilation tools, release 13.0, V13.0.88"
        /*0030*/ 	.string	"Build cuda_13.0.r13.0/compiler.36424714_0"
        /*0030*/ 	.string	"-arch sm_100 -m 64 "



//--------------------- .note.nv.cuinfo           --------------------------
	.section	.note.nv.cuinfo,"",@"SHT_NOTE"
	.sectionflags	@"SHF_NOTE_NV_CUINFO"
        /*0018*/ 	.short	0x0002
        /*001a*/ 	.short	0x0064
        /*001c*/ 	.short	0x0082
	.zero		2


//--------------------- .nv.info                  --------------------------
	.section	.nv.info,"",@"SHT_CUDA_INFO"
	.align	4


	//----- nvinfo : EIATTR_REGCOUNT
	.align		4
        /*0000*/ 	.byte	0x04, 0x2f
        /*0002*/ 	.short	(.L_1 - .L_0)
	.align		4
.L_0:
        /*0004*/ 	.word	index@(_Z17reciprocal_kernelPKfPfi)
        /*0008*/ 	.word	0x0000000e


	//----- nvinfo : EIATTR_FRAME_SIZE
	.align		4
.L_1:
        /*000c*/ 	.byte	0x04, 0x11
        /*000e*/ 	.short	(.L_3 - .L_2)
	.align		4
.L_2:
        /*0010*/ 	.word	index@($__internal_0_$__cuda_sm20_rcp_rn_f32_slowpath)
        /*0014*/ 	.word	0x00000000


	//----- nvinfo : EIATTR_FRAME_SIZE
	.align		4
.L_3:
        /*0018*/ 	.byte	0x04, 0x11
        /*001a*/ 	.short	(.L_5 - .L_4)
	.align		4
.L_4:
        /*001c*/ 	.word	index@(_Z17reciprocal_kernelPKfPfi)
        /*0020*/ 	.word	0x00000000


	//----- nvinfo : EIATTR_MIN_STACK_SIZE
	.align		4
.L_5:
        /*0024*/ 	.byte	0x04, 0x12
        /*0026*/ 	.short	(.L_7 - .L_6)
	.align		4
.L_6:
        /*0028*/ 	.word	index@(_Z17reciprocal_kernelPKfPfi)
        /*002c*/ 	.word	0x00000000
.L_7:


//--------------------- .nv.compat                --------------------------
	.section	.nv.compat,"",@"SHT_CUDA_COMPAT_INFO"
	.align	4
        /*0000*/ 	.byte	0x02, 0x09, 0x00, 0x00, 0x02, 0x02, 0x01, 0x00, 0x02, 0x05, 0x05, 0x00, 0x03, 0x07, 0x01, 0x01
        /*0010*/ 	.byte	0x02, 0x03, 0x00, 0x00, 0x02, 0x06, 0x01, 0x00, 0x04, 0x0b, 0x08, 0x00, 0x09, 0x00, 0x00, 0x00
        /*0020*/ 	.byte	0x00, 0x00, 0x00, 0x00


//--------------------- .nv.info._Z17reciprocal_kernelPKfPfi --------------------------
	.section	.nv.info._Z17reciprocal_kernelPKfPfi,"",@"SHT_CUDA_INFO"
	.sectionflags	@""
	.align	4


	//----- nvinfo : EIATTR_CUDA_API_VERSION
	.align		4
        /*0000*/ 	.byte	0x04, 0x37
        /*0002*/ 	.short	(.L_9 - .L_8)
.L_8:
        /*0004*/ 	.word	0x00000082


	//----- nvinfo : EIATTR_KPARAM_INFO
	.align		4
.L_9:
        /*0008*/ 	.byte	0x04, 0x17
        /*000a*/ 	.short	(.L_11 - .L_10)
.L_10:
        /*000c*/ 	.word	0x00000000
        /*0010*/ 	.short	0x0002
        /*0012*/ 	.short	0x0010
        /*0014*/ 	.byte	0x00, 0xf0, 0x11, 0x00


	//----- nvinfo : EIATTR_KPARAM_INFO
	.align		4
.L_11:
        /*0018*/ 	.byte	0x04, 0x17
        /*001a*/ 	.short	(.L_13 - .L_12)
.L_12:
        /*001c*/ 	.word	0x00000000
        /*0020*/ 	.short	0x0001
        /*0022*/ 	.short	0x0008
        /*0024*/ 	.byte	0x00, 0xf5, 0x21, 0x00


	//----- nvinfo : EIATTR_KPARAM_INFO
	.align		4
.L_13:
        /*0028*/ 	.byte	0x04, 0x17
        /*002a*/ 	.short	(.L_15 - .L_14)
.L_14:
        /*002c*/ 	.word	0x00000000
        /*0030*/ 	.short	0x0000
        /*0032*/ 	.short	0x0000
        /*0034*/ 	.byte	0x00, 0xf5, 0x21, 0x00


	//----- nvinfo : EIATTR_SPARSE_MMA_MASK
	.align		4
.L_15:
        /*0038*/ 	.byte	0x03, 0x50
        /*003a*/ 	.short	0x0000


	//----- nvinfo : EIATTR_MAXREG_COUNT
	.align		4
        /*003c*/ 	.byte	0x03, 0x1b
        /*003e*/ 	.short	0x00ff


	//----- nvinfo : EIATTR_MERCURY_ISA_VERSION
	.align		4
        /*0040*/ 	.byte	0x03, 0x5f
        /*0042*/ 	.short	0x0101


	//----- nvinfo : EIATTR_VRC_CTA_INIT_COUNT
	.align		4
        /*0044*/ 	.byte	0x02, 0x4a
	.zero		1
	.zero		1


	//----- nvinfo : EIATTR_EXIT_INSTR_OFFSETS
	.align		4
        /*0048*/ 	.byte	0x04, 0x1c
        /*004a*/ 	.short	(.L_17 - .L_16)


	//   ....[0]....
.L_16:
        /*004c*/ 	.word	0x00000070


	//   ....[1]....
        /*0050*/ 	.word	0x000001c0


	//----- nvinfo : EIATTR_CRS_STACK_SIZE
	.align		4
.L_17:
        /*0054*/ 	.byte	0x04, 0x1e
        /*0056*/ 	.short	(.L_19 - .L_18)
.L_18:
        /*0058*/ 	.word	0x00000000


	//----- nvinfo : EIATTR_CBANK_PARAM_SIZE
	.align		4
.L_19:
        /*005c*/ 	.byte	0x03, 0x19
        /*005e*/ 	.short	0x0014


	//----- nvinfo : EIATTR_PARAM_CBANK
	.align		4
        /*0060*/ 	.byte	0x04, 0x0a
        /*0062*/ 	.short	(.L_21 - .L_20)
	.align		4
.L_20:
        /*0064*/ 	.word	index@(.nv.constant0._Z17reciprocal_kernelPKfPfi)
        /*0068*/ 	.short	0x0380
        /*006a*/ 	.short	0x0014


	//----- nvinfo : EIATTR_SW_WAR
	.align		4
.L_21:
        /*006c*/ 	.byte	0x04, 0x36
        /*006e*/ 	.short	(.L_23 - .L_22)
.L_22:
        /*0070*/ 	.word	0x00000008
.L_23:


//--------------------- .nv.callgraph             --------------------------
	.section	.nv.callgraph,"",@"SHT_CUDA_CALLGRAPH"
	.align	4
	.sectionentsize	8
	.align		4
        /*0000*/ 	.word	0x00000000
	.align		4
        /*0004*/ 	.word	0xffffffff
	.align		4
        /*0008*/ 	.word	0x00000000
	.align		4
        /*000c*/ 	.word	0xfffffffe
	.align		4
        /*0010*/ 	.word	0x00000000
	.align		4
        /*0014*/ 	.word	0xfffffffd
	.align		4
        /*0018*/ 	.word	0x00000000
	.align		4
        /*001c*/ 	.word	0xfffffffc


//--------------------- .text._Z17reciprocal_kernelPKfPfi --------------------------
	.section	.text._Z17reciprocal_kernelPKfPfi,"ax",@progbits
	.align	128
        .global         _Z17reciprocal_kernelPKfPfi
        .type           _Z17reciprocal_kernelPKfPfi,@function
        .size           _Z17reciprocal_kernelPKfPfi,(.L_x_8 - _Z17reciprocal_kernelPKfPfi)
        .other          _Z17reciprocal_kernelPKfPfi,@"STO_CUDA_ENTRY STV_DEFAULT"
_Z17reciprocal_kernelPKfPfi:
.text._Z17reciprocal_kernelPKfPfi:
[----:B------:R-:W-:Y:S01]  /*0000*/  LDC R1, c[0x0][0x37c] ;  /* 0x0000df00ff017b82 */ /* 0x000fe20000000800 */
[----:B------:R-:W0:Y:S07]  /*0010*/  S2R R0, SR_TID.X ;  /* 0x0000000000007919 */ /* 0x000e2e0000002100 */
[----:B------:R-:W0:Y:S01]  /*0020*/  S2UR UR4, SR_CTAID.X ;  /* 0x00000000000479c3 */ /* 0x000e220000002500 */
[----:B------:R-:W1:Y:S07]  /*0030*/  LDCU UR5, c[0x0][0x390] ;  /* 0x00007200ff0577ac */ /* 0x000e6e0008000800 */
[----:B------:R-:W0:Y:S02]  /*0040*/  LDC R3, c[0x0][0x360] ;  /* 0x0000d800ff037b82 */ /* 0x000e240000000800 */
[----:B0-----:R-:W-:-:S05]  /*0050*/  IMAD R3, R3, UR4, R0 ;  /* 0x0000000403037c24 */ /* 0x001fca000f8e0200 */
[----:B-1----:R-:W-:-:S13]  /*0060*/  ISETP.GE.AND P0, PT, R3, UR5, PT ;  /* 0x0000000503007c0c */ /* 0x002fda000bf06270 */
[----:B------:R-:W-:Y:S05]  /*0070*/  @P0 EXIT ;  /* 0x000000000000094d */ /* 0x000fea0003800000 */
[----:B------:R-:W0:Y:S01]  /*0080*/  LDC.64 R4, c[0x0][0x380] ;  /* 0x0000e000ff047b82 */ /* 0x000e220000000a00 */
[----:B------:R-:W1:Y:S01]  /*0090*/  LDCU.64 UR4, c[0x0][0x358] ;  /* 0x00006b00ff0477ac */ /* 0x000e620008000a00 */
[----:B0-----:R-:W-:-:S05]  /*00a0*/  IMAD.WIDE R4, R3, 0x4, R4 ;  /* 0x0000000403047825 */ /* 0x001fca00078e0204 */
[----:B-1----:R-:W2:Y:S01]  /*00b0*/  LDG.E R0, desc[UR4][R4.64] ;  /* 0x0000000404007981 */ /* 0x002ea2000c1e1900 */
[----:B------:R-:W-:Y:S01]  /*00c0*/  BSSY.RECONVERGENT B0, `(.L_x_0) ;  /* 0x000000c000007945 */ /* 0x000fe20003800200 */
[----:B--2---:R-:W-:-:S05]  /*00d0*/  VIADD R2, R0, 0x1800000 ;  /* 0x0180000000027836 */ /* 0x004fca0000000000 */
[----:B------:R-:W-:-:S04]  /*00e0*/  LOP3.LUT R2, R2, 0x7f800000, RZ, 0xc0, !PT ;  /* 0x7f80000002027812 */ /* 0x000fc800078ec0ff */
[----:B------:R-:W-:-:S13]  /*00f0*/  ISETP.GT.U32.AND P0, PT, R2, 0x1ffffff, PT ;  /* 0x01ffffff0200780c */ /* 0x000fda0003f04070 */
[----:B------:R-:W-:Y:S05]  /*0100*/  @P0 BRA `(.L_x_1) ;  /* 0x00000000000c0947 */ /* 0x000fea0003800000 */
[----:B------:R-:W-:-:S07]  /*0110*/  MOV R4, 0x130 ;  /* 0x0000013000047802 */ /* 0x000fce0000000f00 */
[----:B------:R-:W-:Y:S05]  /*0120*/  CALL.REL.NOINC `($__internal_0_$__cuda_sm20_rcp_rn_f32_slowpath) ;  /* 0x0000000000287944 */ /* 0x000fea0003c00000 */
[----:B------:R-:W-:Y:S05]  /*0130*/  BRA `(.L_x_2) ;  /* 0x0000000000107947 */ /* 0x000fea0003800000 */
.L_x_1:
[----:B------:R-:W0:Y:S02]  /*0140*/  MUFU.RCP R7, R0 ;  /* 0x0000000000077308 */ /* 0x000e240000001000 */
[----:B0-----:R-:W-:-:S04]  /*0150*/  FFMA R2, R0, R7, -1 ;  /* 0xbf80000000027423 */ /* 0x001fc80000000007 */
[----:B------:R-:W-:-:S04]  /*0160*/  FADD.FTZ R2, -R2, -RZ ;  /* 0x800000ff02027221 */ /* 0x000fc80000010100 */
[----:B------:R-:W-:-:S07]  /*0170*/  FFMA R7, R7, R2, R7 ;  /* 0x0000000207077223 */ /* 0x000fce0000000007 */
.L_x_2:
[----:B------:R-:W-:Y:S05]  /*0180*/  BSYNC.RECONVERGENT B0 ;  /* 0x0000000000007941 */ /* 0x000fea0003800200 */
.L_x_0:
[----:B------:R-:W0:Y:S02]  /*0190*/  LDC.64 R4, c[0x0][0x388] ;  /* 0x0000e200ff047b82 */ /* 0x000e240000000a00 */
[----:B0-----:R-:W-:-:S05]  /*01a0*/  IMAD.WIDE R2, R3, 0x4, R4 ;  /* 0x0000000403027825 */ /* 0x001fca00078e0204 */
[----:B------:R-:W-:Y:S01]  /*01b0*/  STG.E desc[UR4][R2.64], R7 ;  /* 0x0000000702007986 */ /* 0x000fe2000c101904 */
[----:B------:R-:W-:Y:S05]  /*01c0*/  EXIT ;  /* 0x000000000000794d */ /* 0x000fea0003800000 */
        .weak           $__internal_0_$__cuda_sm20_rcp_rn_f32_slowpath
        .type           $__internal_0_$__cuda_sm20_rcp_rn_f32_slowpath,@function
        .size           $__internal_0_$__cuda_sm20_rcp_rn_f32_slowpath,(.L_x_8 - $__internal_0_$__cuda_sm20_rcp_rn_f32_slowpath)
$__internal_0_$__cuda_sm20_rcp_rn_f32_slowpath:
[----:B------:R-:W-:Y:S01]  /*01d0*/  IMAD.SHL.U32 R2, R0, 0x2, RZ ;  /* 0x0000000200027824 */ /* 0x000fe200078e00ff */
[----:B------:R-:W-:Y:S04]  /*01e0*/  BSSY.RECONVERGENT B1, `(.L_x_3) ;  /* 0x0000030000017945 */ /* 0x000fe80003800200 */
[----:B------:R-:W-:-:S04]  /*01f0*/  SHF.R.U32.HI R2, RZ, 0x18, R2 ;  /* 0x00000018ff027819 */ /* 0x000fc80000011602 */
[----:B------:R-:W-:-:S13]  /*0200*/  ISETP.NE.U32.AND P0, PT, R2, RZ, PT ;  /* 0x000000ff0200720c */ /* 0x000fda0003f05070 */
[----:B------:R-:W-:Y:S05]  /*0210*/  @P0 BRA `(.L_x_4) ;  /* 0x0000000000280947 */ /* 0x000fea0003800000 */
[----:B------:R-:W-:-:S05]  /*0220*/  IMAD.SHL.U32 R2, R0, 0x2, RZ ;  /* 0x0000000200027824 */ /* 0x000fca00078e00ff */
[----:B------:R-:W-:-:S13]  /*0230*/  ISETP.NE.AND P0, PT, R2, RZ, PT ;  /* 0x000000ff0200720c */ /* 0x000fda0003f05270 */
[----:B------:R-:W-:Y:S01]  /*0240*/  @P0 FFMA R6, R0, 1.84467440737095516160e+19, RZ ;  /* 0x5f80000000060823 */ /* 0x000fe200000000ff */
[----:B------:R-:W-:Y:S08]  /*0250*/  @!P0 MUFU.RCP R5, R0 ;  /* 0x0000000000058308 */ /* 0x000ff00000001000 */
[----:B------:R-:W0:Y:S02]  /*0260*/  @P0 MUFU.RCP R7, R6 ;  /* 0x0000000600070308 */ /* 0x000e240000001000 */
[----:B0-----:R-:W-:-:S04]  /*0270*/  @P0 FFMA R2, R6, R7, -1 ;  /* 0xbf80000006020423 */ /* 0x001fc80000000007 */
[----:B------:R-:W-:-:S04]  /*0280*/  @P0 FADD.FTZ R2, -R2, -RZ ;  /* 0x800000ff02020221 */ /* 0x000fc80000010100 */
[----:B------:R-:W-:-:S04]  /*0290*/  @P0 FFMA R2, R7, R2, R7 ;  /* 0x0000000207020223 */ /* 0x000fc80000000007 */
[----:B------:R-:W-:Y:S01]  /*02a0*/  @P0 FFMA R5, R2, 1.84467440737095516160e+19, RZ ;  /* 0x5f80000002050823 */ /* 0x000fe200000000ff */
[----:B------:R-:W-:Y:S06]  /*02b0*/  BRA `(.L_x_5) ;  /* 0x0000000000887947 */ /* 0x000fec0003800000 */
.L_x_4:
[----:B------:R-:W-:-:S05]  /*02c0*/  VIADD R5, R2, 0xffffff03 ;  /* 0xffffff0302057836 */ /* 0x000fca0000000000 */
[----:B------:R-:W-:-:S13]  /*02d0*/  ISETP.GT.U32.AND P0, PT, R5, 0x1, PT ;  /* 0x000000010500780c */ /* 0x000fda0003f04070 */
[----:B------:R-:W-:Y:S05]  /*02e0*/  @P0 BRA `(.L_x_6) ;  /* 0x0000000000780947 */ /* 0x000fea0003800000 */
[----:B------:R-:W-:Y:S01]  /*02f0*/  LOP3.LUT R6, R0, 0x7fffff, RZ, 0xc0, !PT ;  /* 0x007fffff00067812 */ /* 0x000fe200078ec0ff */
[----:B------:R-:W-:-:S03]  /*0300*/  IMAD.MOV.U32 R10, RZ, RZ, 0x3 ;  /* 0x00000003ff0a7424 */ /* 0x000fc600078e00ff */
[----:B------:R-:W-:Y:S02]  /*0310*/  LOP3.LUT R6, R6, 0x3f800000, RZ, 0xfc, !PT ;  /* 0x3f80000006067812 */ /* 0x000fe400078efcff */
[----:B------:R-:W-:Y:S02]  /*0320*/  SHF.L.U32 R11, R10, R5, RZ ;  /* 0x000000050a0b7219 */ /* 0x000fe400000006ff */
[----:B------:R-:W0:Y:S02]  /*0330*/  MUFU.RCP R7, R6 ;  /* 0x0000000600077308 */ /* 0x000e240000001000 */
[----:B0-----:R-:W-:-:S04]  /*0340*/  FFMA R8, R6, R7, -1 ;  /* 0xbf80000006087423 */ /* 0x001fc80000000007 */
[----:B------:R-:W-:-:S04]  /*0350*/  FADD.FTZ R8, -R8, -RZ ;  /* 0x800000ff08087221 */ /* 0x000fc80000010100 */
[CCC-:B------:R-:W-:Y:S01]  /*0360*/  FFMA.RM R9, R7.reuse, R8.reuse, R7.reuse ;  /* 0x0000000807097223 */ /* 0x1c0fe20000004007 */
[----:B------:R-:W-:-:S04]  /*0370*/  FFMA.RP R8, R7, R8, R7 ;  /* 0x0000000807087223 */ /* 0x000fc80000008007 */
[C---:B------:R-:W-:Y:S02]  /*0380*/  LOP3.LUT R7, R9.reuse, 0x7fffff, RZ, 0xc0, !PT ;  /* 0x007fffff09077812 */ /* 0x040fe400078ec0ff */
[----:B------:R-:W-:Y:S02]  /*0390*/  FSETP.NEU.FTZ.AND P0, PT, R9, R8, PT ;  /* 0x000000080900720b */ /* 0x000fe40003f1d000 */
[----:B------:R-:W-:Y:S02]  /*03a0*/  LOP3.LUT R8, R7, 0x800000, RZ, 0xfc, !PT ;  /* 0x0080000007087812 */ /* 0x000fe400078efcff */
[----:B------:R-:W-:Y:S02]  /*03b0*/  SEL R7, RZ, 0xffffffff, !P0 ;  /* 0xffffffffff077807 */ /* 0x000fe40004000000 */
[----:B------:R-:W-:-:S03]  /*03c0*/  LOP3.LUT R6, R11, R8, RZ, 0xc0, !PT ;  /* 0x000000080b067212 */ /* 0x000fc600078ec0ff */
[----:B------:R-:W-:Y:S01]  /*03d0*/  IMAD.MOV R7, RZ, RZ, -R7 ;  /* 0x000000ffff077224 */ /* 0x000fe200078e0a07 */
[----:B------:R-:W-:-:S04]  /*03e0*/  SHF.R.U32.HI R6, RZ, R5, R6 ;  /* 0x00000005ff067219 */ /* 0x000fc80000011606 */
[----:B------:R-:W-:Y:S02]  /*03f0*/  LOP3.LUT P1, RZ, R7, R5, R8, 0xf8, !PT ;  /* 0x0000000507ff7212 */ /* 0x000fe4000782f808 */
[C---:B------:R-:W-:Y:S02]  /*0400*/  LOP3.LUT P0, RZ, R6.reuse, 0x1, RZ, 0xc0, !PT ;  /* 0x0000000106ff7812 */ /* 0x040fe4000780c0ff */
[----:B------:R-:W-:-:S04]  /*0410*/  LOP3.LUT P2, RZ, R6, 0x2, RZ, 0xc0, !PT ;  /* 0x0000000206ff7812 */ /* 0x000fc8000784c0ff */
[----:B------:R-:W-:Y:S02]  /*0420*/  PLOP3.LUT P0, PT, P0, P1, P2, 0xe0, 0x0 ;  /* 0x000000000000781c */ /* 0x000fe40000703c20 */
[----:B------:R-:W-:Y:S02]  /*0430*/  LOP3.LUT P1, RZ, R0, 0x7fffff, RZ, 0xc0, !PT ;  /* 0x007fffff00ff7812 */ /* 0x000fe4000782c0ff */
[----:B------:R-:W-:-:S04]  /*0440*/  SEL R5, RZ, 0x1, !P0 ;  /* 0x00000001ff057807 */ /* 0x000fc80004000000 */
[----:B------:R-:W-:-:S04]  /*0450*/  IADD3 R5, PT, PT, -R5, RZ, RZ ;  /* 0x000000ff05057210 */ /* 0x000fc80007ffe1ff */
[----:B------:R-:W-:Y:S01]  /*0460*/  ISETP.GE.AND P0, PT, R5, RZ, PT ;  /* 0x000000ff0500720c */ /* 0x000fe20003f06270 */
[----:B------:R-:W-:-:S05]  /*0470*/  VIADD R5, R2, 0xffffff04 ;  /* 0xffffff0402057836 */ /* 0x000fca0000000000 */
[----:B------:R-:W-:-:S07]  /*0480*/  SHF.R.U32.HI R5, RZ, R5, R8 ;  /* 0x00000005ff057219 */ /* 0x000fce0000011608 */
[----:B------:R-:W-:-:S04]  /*0490*/  @!P0 VIADD R5, R5, 0x1 ;  /* 0x0000000105058836 */ /* 0x000fc80000000000 */
[----:B------:R-:W-:-:S05]  /*04a0*/  @!P1 IMAD.SHL.U32 R5, R5, 0x2, RZ ;  /* 0x0000000205059824 */ /* 0x000fca00078e00ff */
[----:B------:R-:W-:Y:S01]  /*04b0*/  LOP3.LUT R5, R5, 0x80000000, R0, 0xf8, !PT ;  /* 0x8000000005057812 */ /* 0x000fe200078ef800 */
[----:B------:R-:W-:Y:S06]  /*04c0*/  BRA `(.L_x_5) ;  /* 0x0000000000047947 */ /* 0x000fec0003800000 */
.L_x_6:
[----:B------:R0:W1:Y:S02]  /*04d0*/  MUFU.RCP R5, R0 ;  /* 0x0000000000057308 */ /* 0x0000640000001000 */
.L_x_5:
[----:B------:R-:W-:Y:S05]  /*04e0*/  BSYNC.RECONVERGENT B1 ;  /* 0x0000000000017941 */ /* 0x000fea0003800200 */
.L_x_3:
[----:B-1----:R-:W-:Y:S01]  /*04f0*/  MOV R7, R5 ;  /* 0x0000000500077202 */ /* 0x002fe20000000f00 */
[----:B------:R-:W-:-:S04]  /*0500*/  IMAD.MOV.U32 R5, RZ, RZ, 0x0 ;  /* 0x00000000ff057424 */ /* 0x000fc800078e00ff */
[----:B0-----:R-:W-:Y:S05]  /*0510*/  RET.REL.NODEC R4 `(_Z17reciprocal_kernelPKfPfi) ;  /* 0xfffffff804b87950 */ /* 0x001fea0003c3ffff */
.L_x_7:
[----:B------:R-:W-:-:S00]  /*0520*/  BRA `(.L_x_7) ;  /* 0xfffffffc00fc7947 */ /* 0x000fc0000383ffff */
[----:B------:R-:W-:-:S00]  /*0530*/  NOP ;  /* 0x0000000000007918 */ /* 0x000fc00000000000 */
        /* <DEDUP_REMOVED lines=12> */
.L_x_8:


//--------------------- .nv.shared.reserved.0     --------------------------
	.section	.nv.shared.reserved.0,"aw",@nobits
	.weak		__nv_reservedSMEM_offset_0_alias
	.size		__nv_reservedSMEM_offset_0_alias, 0, 64
	.other		__nv_reservedSMEM_offset_0_alias,@"STO_CUDA_RESERVED_SHARED STV_DEFAULT"
__nv_reservedSMEM_offset_0_alias:
	.zero		0
	.zero		64


//--------------------- .nv.constant0._Z17reciprocal_kernelPKfPfi --------------------------
	.section	.nv.constant0._Z17reciprocal_kernelPKfPfi,"a",@progbits
	.sectionflags	@""
	.align	4
.nv.constant0._Z17reciprocal_kernelPKfPfi:
	.zero		916


//--------------------- SYMBOLS --------------------------

	.type		.nv.reservedSmem.offset0,@object
	.size		.nv.reservedSmem.offset0,0x4
